//
// Generated by NVIDIA NVVM Compiler
//
// Compiler Build ID: CL-36424714
// Cuda compilation tools, release 13.0, V13.0.88
// Based on NVVM 20.0.0
//

.version 9.0
.target sm_100
.address_size 64

	// .globl	_Z10hello_cudav
.extern .func  (.param .b32 func_retval0) vprintf
(
	.param .b64 vprintf_param_0,
	.param .b64 vprintf_param_1
)
;
.global .align 1 .b8 $str[25] = {72, 101, 108, 108, 111, 32, 102, 114, 111, 109, 32, 67, 85, 68, 65, 32, 75, 101, 114, 110, 101, 108, 33, 10};
.global .align 1 .b8 $str$1[15] = {84, 104, 114, 101, 97, 100, 32, 73, 68, 58, 32, 37, 100, 10};
.global .align 1 .b8 $str$2[14] = {66, 108, 111, 99, 107, 32, 73, 68, 58, 32, 37, 100, 10};
.global .align 1 .b8 $str$3[15] = {66, 108, 111, 99, 107, 32, 68, 105, 109, 58, 32, 37, 100, 10};
.global .align 1 .b8 $str$4[14] = {71, 114, 105, 100, 32, 68, 105, 109, 58, 32, 37, 100, 10};

.visible .entry _Z10hello_cudav()
{
	.local .align 8 .b8 	__local_depot0[8];
	.reg .b64 	%SP;
	.reg .b64 	%SPL;
	.reg .b32 	%r<15>;
	.reg .b64 	%rd<13>;

	mov.u64 	%SPL, __local_depot0;
	cvta.local.u64 	%SP, %SPL;
	add.u64 	%rd1, %SP, 0;
	add.u64 	%rd2, %SPL, 0;
	mov.u64 	%rd3, $str;
	cvta.global.u64 	%rd4, %rd3;
	{ // callseq 0, 0
	.param .b64 param0;
	st.param.b64 	[param0], %rd4;
	.param .b64 param1;
	st.param.b64 	[param1], 0;
	.param .b32 retval0;
	call.uni (retval0), 
	vprintf, 
	(
	param0, 
	param1
	);
	ld.param.b32 	%r1, [retval0];
	} // callseq 0
	mov.u32 	%r3, %tid.x;
	st.local.u32 	[%rd2], %r3;
	mov.u64 	%rd5, $str$1;
	cvta.global.u64 	%rd6, %rd5;
	{ // callseq 1, 0
	.param .b64 param0;
	st.param.b64 	[param0], %rd6;
	.param .b64 param1;
	st.param.b64 	[param1], %rd1;
	.param .b32 retval0;
	call.uni (retval0), 
	vprintf, 
	(
	param0, 
	param1
	);
	ld.param.b32 	%r4, [retval0];
	} // callseq 1
	mov.u32 	%r6, %ctaid.x;
	st.local.u32 	[%rd2], %r6;
	mov.u64 	%rd7, $str$2;
	cvta.global.u64 	%rd8, %rd7;
	{ // callseq 2, 0
	.param .b64 param0;
	st.param.b64 	[param0], %rd8;
	.param .b64 param1;
	st.param.b64 	[param1], %rd1;
	.param .b32 retval0;
	call.uni (retval0), 
	vprintf, 
	(
	param0, 
	param1
	);
	ld.param.b32 	%r7, [retval0];
	} // callseq 2
	mov.u32 	%r9, %ntid.x;
	st.local.u32 	[%rd2], %r9;
	mov.u64 	%rd9, $str$3;
	cvta.global.u64 	%rd10, %rd9;
	{ // callseq 3, 0
	.param .b64 param0;
	st.param.b64 	[param0], %rd10;
	.param .b64 param1;
	st.param.b64 	[param1], %rd1;
	.param .b32 retval0;
	call.uni (retval0), 
	vprintf, 
	(
	param0, 
	param1
	);
	ld.param.b32 	%r10, [retval0];
	} // callseq 3
	mov.u32 	%r12, %nctaid.x;
	st.local.u32 	[%rd2], %r12;
	mov.u64 	%rd11, $str$4;
	cvta.global.u64 	%rd12, %rd11;
	{ // callseq 4, 0
	.param .b64 param0;
	st.param.b64 	[param0], %rd12;
	.param .b64 param1;
	st.param.b64 	[param1], %rd1;
	.param .b32 retval0;
	call.uni (retval0), 
	vprintf, 
	(
	param0, 
	param1
	);
	ld.param.b32 	%r13, [retval0];
	} // callseq 4
	ret;

}


// ===== COMPILED SASS (sm_100) =====

	.target	sm_100

	.elftype	@"ET_EXEC"


//--------------------- .note.nv.tkinfo           --------------------------
	.section	.note.nv.tkinfo,"",@"SHT_NOTE"
	.sectionflags	@"SHF_NOTE_NV_TKINFO"
	.tkinfo
        /*0018*/ 	.word	0x00000002
        /*0030*/ 	.string	""
        /*0030*/ 	.string	"ptxas"
        /*0030*/ 	.string	"Cuda compilation tools, release 13.0, V13.0.88"
        /*0030*/ 	.string	"Build cuda_13.0.r13.0/compiler.36424714_0"
        /*0030*/ 	.string	"-arch sm_100 -m 64 "



//--------------------- .note.nv.cuinfo           --------------------------
	.section	.note.nv.cuinfo,"",@"SHT_NOTE"
	.sectionflags	@"SHF_NOTE_NV_CUINFO"
        /*0018*/ 	.short	0x0002
        /*001a*/ 	.short	0x0064
        /*001c*/ 	.short	0x0082
	.zero		2


//--------------------- .nv.info                  --------------------------
	.section	.nv.info,"",@"SHT_CUDA_INFO"
	.align	4


	//----- nvinfo : EIATTR_REGCOUNT
	.align		4
        /*0000*/ 	.byte	0x04, 0x2f
        /*0002*/ 	.short	(.L_6 - .L_5)
	.align		4
.L_5:
        /*0004*/ 	.word	index@(_Z10hello_cudav)
        /*0008*/ 	.word	0x00000018


	//----- nvinfo : EIATTR_FRAME_SIZE
	.align		4
.L_6:
        /*000c*/ 	.byte	0x04, 0x11
        /*000e*/ 	.short	(.L_8 - .L_7)
	.align		4
.L_7:
        /*0010*/ 	.word	index@(_Z10hello_cudav)
        /*0014*/ 	.word	0x00000008


	//----- nvinfo : EIATTR_MIN_STACK_SIZE
	.align		4
.L_8:
        /*0018*/ 	.byte	0x04, 0x12
        /*001a*/ 	.short	(.L_10 - .L_9)
	.align		4
.L_9:
        /*001c*/ 	.word	index@(_Z10hello_cudav)
        /*0020*/ 	.word	0x00000008
.L_10:


//--------------------- .nv.compat                --------------------------
	.section	.nv.compat,"",@"SHT_CUDA_COMPAT_INFO"
	.align	4
        /*0000*/ 	.byte	0x02, 0x09, 0x00, 0x00, 0x02, 0x02, 0x01, 0x00, 0x02, 0x05, 0x05, 0x00, 0x03, 0x07, 0x01, 0x01
        /*0010*/ 	.byte	0x02, 0x03, 0x00, 0x00, 0x02, 0x06, 0x01, 0x00, 0x04, 0x0b, 0x08, 0x00, 0x09, 0x00, 0x00, 0x00
        /*0020*/ 	.byte	0x00, 0x00, 0x00, 0x00


//--------------------- .nv.info._Z10hello_cudav  --------------------------
	.section	.nv.info._Z10hello_cudav,"",@"SHT_CUDA_INFO"
	.sectionflags	@""
	.align	4


	//----- nvinfo : EIATTR_CUDA_API_VERSION
	.align		4
        /*0000*/ 	.byte	0x04, 0x37
        /*0002*/ 	.short	(.L_12 - .L_11)
.L_11:
        /*0004*/ 	.word	0x00000082


	//----- nvinfo : EIATTR_SPARSE_MMA_MASK
	.align		4
.L_12:
        /*0008*/ 	.byte	0x03, 0x50
        /*000a*/ 	.short	0x0000


	//----- nvinfo : EIATTR_MAXREG_COUNT
	.align		4
        /*000c*/ 	.byte	0x03, 0x1b
        /*000e*/ 	.short	0x00ff


	//----- nvinfo : EIATTR_EXTERNS
	.align		4
        /*0010*/ 	.byte	0x04, 0x0f
        /*0012*/ 	.short	(.L_14 - .L_13)


	//   ....[0]....
	.align		4
.L_13:
        /*0014*/ 	.word	index@(vprintf)


	//----- nvinfo : EIATTR_MERCURY_ISA_VERSION
	.align		4
.L_14:
        /*0018*/ 	.byte	0x03, 0x5f
        /*001a*/ 	.short	0x0101


	//----- nvinfo : EIATTR_VRC_CTA_INIT_COUNT
	.align		4
        /*001c*/ 	.byte	0x02, 0x4a
	.zero		1
	.zero		1


	//----- nvinfo : EIATTR_SYSCALL_OFFSETS
	.align		4
        /*0020*/ 	.byte	0x04, 0x46
        /*0022*/ 	.short	(.L_16 - .L_15)


	//   ....[0]....
.L_15:
        /*0024*/ 	.word	0x000000d0


	//   ....[1]....
        /*0028*/ 	.word	0x00000170


	//   ....[2]....
        /*002c*/ 	.word	0x00000210


	//   ....[3]....
        /*0030*/ 	.word	0x000002b0


	//   ....[4]....
        /*0034*/ 	.word	0x00000350


	//----- nvinfo : EIATTR_EXIT_INSTR_OFFSETS
	.align		4
.L_16:
        /*0038*/ 	.byte	0x04, 0x1c
        /*003a*/ 	.short	(.L_18 - .L_17)


	//   ....[0]....
.L_17:
        /*003c*/ 	.word	0x00000360


	//----- nvinfo : EIATTR_SW_WAR
	.align		4
.L_18:
        /*0040*/ 	.byte	0x04, 0x36
        /*0042*/ 	.short	(.L_20 - .L_19)
.L_19:
        /*0044*/ 	.word	0x00000008
.L_20:


//--------------------- .nv.callgraph             --------------------------
	.section	.nv.callgraph,"",@"SHT_CUDA_CALLGRAPH"
	.align	4
	.sectionentsize	8
	.align		4
        /*0000*/ 	.word	0x00000000
	.align		4
        /*0004*/ 	.word	0xffffffff
	.align		4
        /*0008*/ 	.word	index@(_Z10hello_cudav)
	.align		4
        /*000c*/ 	.word	index@(vprintf)
	.align		4
        /*0010*/ 	.word	0x00000000
	.align		4
        /*0014*/ 	.word	0xfffffffe
	.align		4
        /*0018*/ 	.word	0x00000000
	.align		4
        /*001c*/ 	.word	0xfffffffd
	.align		4
        /*0020*/ 	.word	0x00000000
	.align		4
        /*0024*/ 	.word	0xfffffffc


//--------------------- .nv.constant4             --------------------------
	.section	.nv.constant4,"a",@progbits
	.align	8
	.align		8
.nv.constant4:
        /*0000*/ 	.dword	vprintf
	.align		8
        /*0008*/ 	.dword	$str
	.align		8
        /*0010*/ 	.dword	$str$1
	.align		8
        /*0018*/ 	.dword	$str$2
	.align		8
        /*0020*/ 	.dword	$str$3
	.align		8
        /*0028*/ 	.dword	$str$4


//--------------------- .text._Z10hello_cudav     --------------------------
	.section	.text._Z10hello_cudav,"ax",@progbits
	.align	128
        .global         _Z10hello_cudav
        .type           _Z10hello_cudav,@function
        .size           _Z10hello_cudav,(.L_x_6 - _Z10hello_cudav)
        .other          _Z10hello_cudav,@"STO_CUDA_ENTRY STV_DEFAULT"
_Z10hello_cudav:
.text._Z10hello_cudav:
[----:B------:R-:W0:Y:S01]  /*0000*/  LDC R1, c[0x0][0x37c] ;  /* 0x0000df00ff017b82 */ /* 0x000e220000000800 */
[----:B------:R-:W-:Y:S01]  /*0010*/  MOV R17, 0x0 ;  /* 0x0000000000117802 */ /* 0x000fe20000000f00 */
[----:B------:R-:W1:Y:S01]  /*0020*/  LDCU UR4, c[0x0][0x2f8] ;  /* 0x00005f00ff0477ac */ /* 0x000e620008000800 */
[----:B0-----:R-:W-:Y:S01]  /*0030*/  VIADD R1, R1, 0xfffffff8 ;  /* 0xfffffff801017836 */ /* 0x001fe20000000000 */
[----:B------:R-:W-:-:S04]  /*0040*/  CS2R R6, SRZ ;  /* 0x0000000000067805 */ /* 0x000fc8000001ff00 */
[----:B------:R0:W2:Y:S01]  /*0050*/  LDC.64 R8, c[0x4][R17] ;  /* 0x0100000011087b82 */ /* 0x0000a20000000a00 */
[----:B------:R-:W3:Y:S01]  /*0060*/  LDCU.64 UR6, c[0x4][0x8] ;  /* 0x01000100ff0677ac */ /* 0x000ee20008000a00 */
[----:B------:R-:W4:Y:S01]  /*0070*/  LDCU UR5, c[0x0][0x2fc] ;  /* 0x00005f80ff0577ac */ /* 0x000f220008000800 */
[----:B-1----:R-:W-:Y:S01]  /*0080*/  IADD3 R16, P0, PT, R1, UR4, RZ ;  /* 0x0000000401107c10 */ /* 0x002fe2000ff1e0ff */
[----:B---3--:R-:W-:Y:S01]  /*0090*/  IMAD.U32 R4, RZ, RZ, UR6 ;  /* 0x00000006ff047e24 */ /* 0x008fe2000f8e00ff */
[----:B------:R-:W-:-:S03]  /*00a0*/  MOV R5, UR7 ;  /* 0x0000000700057c02 */ /* 0x000fc60008000f00 */
[----:B0---4-:R-:W-:-:S08]  /*00b0*/  IMAD.X R2, RZ, RZ, UR5, P0 ;  /* 0x00000005ff027e24 */ /* 0x011fd000080e06ff */
[----:B------:R-:W-:-:S07]  /*00c0*/  LEPC R20, `(.L_x_0) ;  /* 0x000000001014794e */ /* 0x000fce0000000000 */
[----:B--2---:R-:W-:Y:S05]  /*00d0*/  CALL.ABS.NOINC R8 ;  /* 0x0000000008007343 */ /* 0x004fea0003c00000 */
.L_x_0:
[----:B------:R-:W0:Y:S01]  /*00e0*/  S2R R0, SR_TID.X ;  /* 0x0000000000007919 */ /* 0x000e220000002100 */
[----:B------:R1:W2:Y:S01]  /*00f0*/  LDC.64 R8, c[0x4][R17] ;  /* 0x0100000011087b82 */ /* 0x0002a20000000a00 */
[----:B------:R-:W3:Y:S01]  /*0100*/  LDCU.64 UR4, c[0x4][0x10] ;  /* 0x01000200ff0477ac */ /* 0x000ee20008000a00 */
[----:B------:R-:W-:Y:S02]  /*0110*/  IMAD.MOV.U32 R6, RZ, RZ, R16 ;  /* 0x000000ffff067224 */ /* 0x000fe400078e0010 */
[----:B------:R-:W-:Y:S02]  /*0120*/  IMAD.MOV.U32 R7, RZ, RZ, R2 ;  /* 0x000000ffff077224 */ /* 0x000fe400078e0002 */
[----:B---3--:R-:W-:Y:S01]  /*0130*/  IMAD.U32 R4, RZ, RZ, UR4 ;  /* 0x00000004ff047e24 */ /* 0x008fe2000f8e00ff */
[----:B------:R-:W-:Y:S01]  /*0140*/  MOV R5, UR5 ;  /* 0x0000000500057c02 */ /* 0x000fe20008000f00 */
[----:B0-----:R1:W-:Y:S06]  /*0150*/  STL [R1], R0 ;  /* 0x0000000001007387 */ /* 0x0013ec0000100800 */
[----:B------:R-:W-:-:S07]  /*0160*/  LEPC R20, `(.L_x_1) ;  /* 0x000000001014794e */ /* 0x000fce0000000000 */
[----:B-12---:R-:W-:Y:S05]  /*0170*/  CALL.ABS.NOINC R8 ;  /* 0x0000000008007343 */ /* 0x006fea0003c00000 */
.L_x_1:
[----:B------:R-:W0:Y:S01]  /*0180*/  S2R R0, SR_CTAID.X ;  /* 0x0000000000007919 */ /* 0x000e220000002500 */
[----:B------:R1:W2:Y:S01]  /*0190*/  LDC.64 R8, c[0x4][R17] ;  /* 0x0100000011087b82 */ /* 0x0002a20000000a00 */
[----:B------:R-:W3:Y:S01]  /*01a0*/  LDCU.64 UR4, c[0x4][0x18] ;  /* 0x01000300ff0477ac */ /* 0x000ee20008000a00 */
[----:B------:R-:W-:Y:S01]  /*01b0*/  IMAD.MOV.U32 R6, RZ, RZ, R16 ;  /* 0x000000ffff067224 */ /* 0x000fe200078e0010 */
[----:B------:R-:W-:Y:S02]  /*01c0*/  MOV R7, R2 ;  /* 0x0000000200077202 */ /* 0x000fe40000000f00 */
[----:B---3--:R-:W-:Y:S01]  /*01d0*/  MOV R4, UR4 ;  /* 0x0000000400047c02 */ /* 0x008fe20008000f00 */
[----:B------:R-:W-:Y:S01]  /*01e0*/  IMAD.U32 R5, RZ, RZ, UR5 ;  /* 0x00000005ff057e24 */ /* 0x000fe2000f8e00ff */
[----:B0-----:R1:W-:Y:S06]  /*01f0*/  STL [R1], R0 ;  /* 0x0000000001007387 */ /* 0x0013ec0000100800 */
[----:B------:R-:W-:-:S07]  /*0200*/  LEPC R20, `(.L_x_2) ;  /* 0x000000001014794e */ /* 0x000fce0000000000 */
[----:B-12---:R-:W-:Y:S05]  /*0210*/  CALL.ABS.NOINC R8 ;  /* 0x0000000008007343 */ /* 0x006fea0003c00000 */
.L_x_2:
[----:B------:R-:W0:Y:S01]  /*0220*/  LDC R0, c[0x0][0x360] ;  /* 0x0000d800ff007b82 */ /* 0x000e220000000800 */
[----:B------:R-:W1:Y:S01]  /*0230*/  LDCU.64 UR4, c[0x4][0x20] ;  /* 0x01000400ff0477ac */ /* 0x000e620008000a00 */
[----:B------:R-:W-:Y:S01]  /*0240*/  MOV R6, R16 ;  /* 0x0000001000067202 */ /* 0x000fe20000000f00 */
[----:B------:R-:W-:-:S05]  /*0250*/  IMAD.MOV.U32 R7, RZ, RZ, R2 ;  /* 0x000000ffff077224 */ /* 0x000fca00078e0002 */
[----:B------:R2:W3:Y:S01]  /*0260*/  LDC.64 R8, c[0x4][R17] ;  /* 0x0100000011087b82 */ /* 0x0004e20000000a00 */
[----:B-1----:R-:W-:Y:S02]  /*0270*/  IMAD.U32 R4, RZ, RZ, UR4 ;  /* 0x00000004ff047e24 */ /* 0x002fe4000f8e00ff */
[----:B------:R-:W-:Y:S01]  /*0280*/  IMAD.U32 R5, RZ, RZ, UR5 ;  /* 0x00000005ff057e24 */ /* 0x000fe2000f8e00ff */
[----:B0-----:R2:W-:Y:S06]  /*0290*/  STL [R1], R0 ;  /* 0x0000000001007387 */ /* 0x0015ec0000100800 */
[----:B------:R-:W-:-:S07]  /*02a0*/  LEPC R20, `(.L_x_3) ;  /* 0x000000001014794e */ /* 0x000fce0000000000 */
[----:B--23--:R-:W-:Y:S05]  /*02b0*/  CALL.ABS.NOINC R8 ;  /* 0x0000000008007343 */ /* 0x00cfea0003c00000 */
.L_x_3:
[----:B------:R-:W0:Y:S01]  /*02c0*/  LDC R0, c[0x0][0x370] ;  /* 0x0000dc00ff007b82 */ /* 0x000e220000000800 */
[----:B------:R-:W1:Y:S01]  /*02d0*/  LDCU.64 UR4, c[0x4][0x28] ;  /* 0x01000500ff0477ac */ /* 0x000e620008000a00 */
[----:B------:R-:W-:Y:S01]  /*02e0*/  IMAD.MOV.U32 R6, RZ, RZ, R16 ;  /* 0x000000ffff067224 */ /* 0x000fe200078e0010 */
[----:B------:R-:W-:-:S05]  /*02f0*/  MOV R7, R2 ;  /* 0x0000000200077202 */ /* 0x000fca0000000f00 */
[----:B------:R2:W3:Y:S01]  /*0300*/  LDC.64 R8, c[0x4][R17] ;  /* 0x0100000011087b82 */ /* 0x0004e20000000a00 */
[----:B-1----:R-:W-:Y:S01]  /*0310*/  IMAD.U32 R4, RZ, RZ, UR4 ;  /* 0x00000004ff047e24 */ /* 0x002fe2000f8e00ff */
[----:B------:R-:W-:Y:S01]  /*0320*/  MOV R5, UR5 ;  /* 0x0000000500057c02 */ /* 0x000fe20008000f00 */
[----:B0-----:R2:W-:Y:S06]  /*0330*/  STL [R1], R0 ;  /* 0x0000000001007387 */ /* 0x0015ec0000100800 */
[----:B------:R-:W-:-:S07]  /*0340*/  LEPC R20, `(.L_x_4) ;  /* 0x000000001014794e */ /* 0x000fce0000000000 */
[----:B--23--:R-:W-:Y:S05]  /*0350*/  CALL.ABS.NOINC R8 ;  /* 0x0000000008007343 */ /* 0x00cfea0003c00000 */
.L_x_4:
[----:B------:R-:W-:Y:S05]  /*0360*/  EXIT ;  /* 0x000000000000794d */ /* 0x000fea0003800000 */
.L_x_5:
[----:B------:R-:W-:-:S00]  /*0370*/  BRA `(.L_x_5) ;  /* 0xfffffffc00fc7947 */ /* 0x000fc0000383ffff */
[----:B------:R-:W-:-:S00]  /*0380*/  NOP ;  /* 0x0000000000007918 */ /* 0x000fc00000000000 */
[----:B------:R-:W-:-:S00]  /*0390*/  NOP ;  /* 0x0000000000007918 */ /* 0x000fc00000000000 */
[----:B------:R-:W-:-:S00]  /*03a0*/  NOP ;  /* 0x0000000000007918 */ /* 0x000fc00000000000 */
[----:B------:R-:W-:-:S00]  /*03b0*/  NOP ;  /* 0x0000000000007918 */ /* 0x000fc00000000000 */
[----:B------:R-:W-:-:S00]  /*03c0*/  NOP ;  /* 0x0000000000007918 */ /* 0x000fc00000000000 */
[----:B------:R-:W-:-:S00]  /*03d0*/  NOP ;  /* 0x0000000000007918 */ /* 0x000fc00000000000 */
[----:B------:R-:W-:-:S00]  /*03e0*/  NOP ;  /* 0x0000000000007918 */ /* 0x000fc00000000000 */
[----:B------:R-:W-:-:S00]  /*03f0*/  NOP ;  /* 0x0000000000007918 */ /* 0x000fc00000000000 */
.L_x_6:


//--------------------- .nv.global.init           --------------------------
	.section	.nv.global.init,"aw",@progbits
.nv.global.init:
	.type		$str$4,@object
	.size		$str$4,($str$2 - $str$4)
$str$4:
        /*0000*/ 	.byte	0x47, 0x72, 0x69, 0x64, 0x20, 0x44, 0x69, 0x6d, 0x3a, 0x20, 0x25, 0x64, 0x0a, 0x00
	.type		$str$2,@object
	.size		$str$2,($str$3 - $str$2)
$str$2:
        /*000e*/ 	.byte	0x42, 0x6c, 0x6f, 0x63, 0x6b, 0x20, 0x49, 0x44, 0x3a, 0x20, 0x25, 0x64, 0x0a, 0x00
	.type		$str$3,@object
	.size		$str$3,($str$1 - $str$3)
$str$3:
        /*001c*/ 	.byte	0x42, 0x6c, 0x6f, 0x63, 0x6b, 0x20, 0x44, 0x69, 0x6d, 0x3a, 0x20, 0x25, 0x64, 0x0a, 0x00
	.type		$str$1,@object
	.size		$str$1,($str - $str$1)
$str$1:
        /*002b*/ 	.byte	0x54, 0x68, 0x72, 0x65, 0x61, 0x64, 0x20, 0x49, 0x44, 0x3a, 0x20, 0x25, 0x64, 0x0a, 0x00
	.type		$str,@object
	.size		$str,(.L_0 - $str)
$str:
        /*003a*/ 	.byte	0x48, 0x65, 0x6c, 0x6c, 0x6f, 0x20, 0x66, 0x72, 0x6f, 0x6d, 0x20, 0x43, 0x55, 0x44, 0x41, 0x20
        /*004a*/ 	.byte	0x4b, 0x65, 0x72, 0x6e, 0x65, 0x6c, 0x21, 0x0a, 0x00
.L_0:


//--------------------- .nv.shared.reserved.0     --------------------------
	.section	.nv.shared.reserved.0,"aw",@nobits
	.weak		__nv_reservedSMEM_offset_0_alias
	.size		__nv_reservedSMEM_offset_0_alias, 0, 64
	.other		__nv_reservedSMEM_offset_0_alias,@"STO_CUDA_RESERVED_SHARED STV_DEFAULT"
__nv_reservedSMEM_offset_0_alias:
	.zero		0
	.zero		64


//--------------------- .nv.constant0._Z10hello_cudav --------------------------
	.section	.nv.constant0._Z10hello_cudav,"a",@progbits
	.sectionflags	@""
	.align	4
.nv.constant0._Z10hello_cudav:
	.zero		896


//--------------------- SYMBOLS --------------------------

	.type		.nv.reservedSmem.offset0,@object
	.size		.nv.reservedSmem.offset0,0x4
	.type		vprintf,@function
